//
// Generated by NVIDIA NVVM Compiler
//
// Compiler Build ID: CL-36424714
// Cuda compilation tools, release 13.0, V13.0.88
// Based on NVVM 20.0.0
//

.version 9.0
.target sm_100
.address_size 64

	// .globl	_Z9addKernelPffS_

.visible .entry _Z9addKernelPffS_(
	.param .u64 .ptr .align 1 _Z9addKernelPffS__param_0,
	.param .f32 _Z9addKernelPffS__param_1,
	.param .u64 .ptr .align 1 _Z9addKernelPffS__param_2
)
{
	.reg .b32 	%r<5>;
	.reg .b32 	%f<4>;
	.reg .b64 	%rd<8>;

	ld.param.u64 	%rd1, [_Z9addKernelPffS__param_0];
	ld.param.f32 	%f1, [_Z9addKernelPffS__param_1];
	ld.param.u64 	%rd2, [_Z9addKernelPffS__param_2];
	cvta.to.global.u64 	%rd3, %rd2;
	cvta.to.global.u64 	%rd4, %rd1;
	mov.u32 	%r1, %tid.x;
	mov.u32 	%r2, %ctaid.x;
	mov.u32 	%r3, %ntid.x;
	mad.lo.s32 	%r4, %r2, %r3, %r1;
	mul.wide.s32 	%rd5, %r4, 4;
	add.s64 	%rd6, %rd4, %rd5;
	ld.global.f32 	%f2, [%rd6];
	add.f32 	%f3, %f1, %f2;
	add.s64 	%rd7, %rd3, %rd5;
	st.global.f32 	[%rd7], %f3;
	ret;

}


// ===== COMPILED SASS (sm_100) =====

	.target	sm_100

	.elftype	@"ET_EXEC"


//--------------------- .note.nv.tkinfo           --------------------------
	.section	.note.nv.tkinfo,"",@"SHT_NOTE"
	.sectionflags	@"SHF_NOTE_NV_TKINFO"
	.tkinfo
        /*0018*/ 	.word	0x00000002
        /*0030*/ 	.string	""
        /*0030*/ 	.string	"ptxas"
        /*0030*/ 	.string	"Cuda compilation tools, release 13.0, V13.0.88"
        /*0030*/ 	.string	"Build cuda_13.0.r13.0/compiler.36424714_0"
        /*0030*/ 	.string	"-arch sm_100 -m 64 "



//--------------------- .note.nv.cuinfo           --------------------------
	.section	.note.nv.cuinfo,"",@"SHT_NOTE"
	.sectionflags	@"SHF_NOTE_NV_CUINFO"
        /*0018*/ 	.short	0x0002
        /*001a*/ 	.short	0x0064
        /*001c*/ 	.short	0x0082
	.zero		2


//--------------------- .nv.info                  --------------------------
	.section	.nv.info,"",@"SHT_CUDA_INFO"
	.align	4


	//----- nvinfo : EIATTR_REGCOUNT
	.align		4
        /*0000*/ 	.byte	0x04, 0x2f
        /*0002*/ 	.short	(.L_1 - .L_0)
	.align		4
.L_0:
        /*0004*/ 	.word	index@(_Z9addKernelPffS_)
        /*0008*/ 	.word	0x0000000a


	//----- nvinfo : EIATTR_FRAME_SIZE
	.align		4
.L_1:
        /*000c*/ 	.byte	0x04, 0x11
        /*000e*/ 	.short	(.L_3 - .L_2)
	.align		4
.L_2:
        /*0010*/ 	.word	index@(_Z9addKernelPffS_)
        /*0014*/ 	.word	0x00000000


	//----- nvinfo : EIATTR_MIN_STACK_SIZE
	.align		4
.L_3:
        /*0018*/ 	.byte	0x04, 0x12
        /*001a*/ 	.short	(.L_5 - .L_4)
	.align		4
.L_4:
        /*001c*/ 	.word	index@(_Z9addKernelPffS_)
        /*0020*/ 	.word	0x00000000
.L_5:


//--------------------- .nv.compat                --------------------------
	.section	.nv.compat,"",@"SHT_CUDA_COMPAT_INFO"
	.align	4
        /*0000*/ 	.byte	0x02, 0x09, 0x00, 0x00, 0x02, 0x02, 0x01, 0x00, 0x02, 0x05, 0x05, 0x00, 0x03, 0x07, 0x01, 0x01
        /*0010*/ 	.byte	0x02, 0x03, 0x00, 0x00, 0x02, 0x06, 0x01, 0x00, 0x04, 0x0b, 0x08, 0x00, 0x09, 0x00, 0x00, 0x00
        /*0020*/ 	.byte	0x00, 0x00, 0x00, 0x00


//--------------------- .nv.info._Z9addKernelPffS_ --------------------------
	.section	.nv.info._Z9addKernelPffS_,"",@"SHT_CUDA_INFO"
	.sectionflags	@""
	.align	4


	//----- nvinfo : EIATTR_CUDA_API_VERSION
	.align		4
        /*0000*/ 	.byte	0x04, 0x37
        /*0002*/ 	.short	(.L_7 - .L_6)
.L_6:
        /*0004*/ 	.word	0x00000082


	//----- nvinfo : EIATTR_KPARAM_INFO
	.align		4
.L_7:
        /*0008*/ 	.byte	0x04, 0x17
        /*000a*/ 	.short	(.L_9 - .L_8)
.L_8:
        /*000c*/ 	.word	0x00000000
        /*0010*/ 	.short	0x0002
        /*0012*/ 	.short	0x0010
        /*0014*/ 	.byte	0x00, 0xf5, 0x21, 0x00


	//----- nvinfo : EIATTR_KPARAM_INFO
	.align		4
.L_9:
        /*0018*/ 	.byte	0x04, 0x17
        /*001a*/ 	.short	(.L_11 - .L_10)
.L_10:
        /*001c*/ 	.word	0x00000000
        /*0020*/ 	.short	0x0001
        /*0022*/ 	.short	0x0008
        /*0024*/ 	.byte	0x00, 0xf0, 0x11, 0x00


	//----- nvinfo : EIATTR_KPARAM_INFO
	.align		4
.L_11:
        /*0028*/ 	.byte	0x04, 0x17
        /*002a*/ 	.short	(.L_13 - .L_12)
.L_12:
        /*002c*/ 	.word	0x00000000
        /*0030*/ 	.short	0x0000
        /*0032*/ 	.short	0x0000
        /*0034*/ 	.byte	0x00, 0xf5, 0x21, 0x00


	//----- nvinfo : EIATTR_SPARSE_MMA_MASK
	.align		4
.L_13:
        /*0038*/ 	.byte	0x03, 0x50
        /*003a*/ 	.short	0x0000


	//----- nvinfo : EIATTR_MAXREG_COUNT
	.align		4
        /*003c*/ 	.byte	0x03, 0x1b
        /*003e*/ 	.short	0x00ff


	//----- nvinfo : EIATTR_MERCURY_ISA_VERSION
	.align		4
        /*0040*/ 	.byte	0x03, 0x5f
        /*0042*/ 	.short	0x0101


	//----- nvinfo : EIATTR_VRC_CTA_INIT_COUNT
	.align		4
        /*0044*/ 	.byte	0x02, 0x4a
	.zero		1
	.zero		1


	//----- nvinfo : EIATTR_EXIT_INSTR_OFFSETS
	.align		4
        /*0048*/ 	.byte	0x04, 0x1c
        /*004a*/ 	.short	(.L_15 - .L_14)


	//   ....[0]....
.L_14:
        /*004c*/ 	.word	0x000000e0


	//----- nvinfo : EIATTR_CBANK_PARAM_SIZE
	.align		4
.L_15:
        /*0050*/ 	.byte	0x03, 0x19
        /*0052*/ 	.short	0x0018


	//----- nvinfo : EIATTR_PARAM_CBANK
	.align		4
        /*0054*/ 	.byte	0x04, 0x0a
        /*0056*/ 	.short	(.L_17 - .L_16)
	.align		4
.L_16:
        /*0058*/ 	.word	index@(.nv.constant0._Z9addKernelPffS_)
        /*005c*/ 	.short	0x0380
        /*005e*/ 	.short	0x0018


	//----- nvinfo : EIATTR_SW_WAR
	.align		4
.L_17:
        /*0060*/ 	.byte	0x04, 0x36
        /*0062*/ 	.short	(.L_19 - .L_18)
.L_18:
        /*0064*/ 	.word	0x00000008
.L_19:


//--------------------- .nv.callgraph             --------------------------
	.section	.nv.callgraph,"",@"SHT_CUDA_CALLGRAPH"
	.align	4
	.sectionentsize	8
	.align		4
        /*0000*/ 	.word	0x00000000
	.align		4
        /*0004*/ 	.word	0xffffffff
	.align		4
        /*0008*/ 	.word	0x00000000
	.align		4
        /*000c*/ 	.word	0xfffffffe
	.align		4
        /*0010*/ 	.word	0x00000000
	.align		4
        /*0014*/ 	.word	0xfffffffd
	.align		4
        /*0018*/ 	.word	0x00000000
	.align		4
        /*001c*/ 	.word	0xfffffffc


//--------------------- .text._Z9addKernelPffS_   --------------------------
	.section	.text._Z9addKernelPffS_,"ax",@progbits
	.align	128
        .global         _Z9addKernelPffS_
        .type           _Z9addKernelPffS_,@function
        .size           _Z9addKernelPffS_,(.L_x_1 - _Z9addKernelPffS_)
        .other          _Z9addKernelPffS_,@"STO_CUDA_ENTRY STV_DEFAULT"
_Z9addKernelPffS_:
.text._Z9addKernelPffS_:
[----:B------:R-:W-:Y:S01]  /*0000*/  LDC R1, c[0x0][0x37c] ;  /* 0x0000df00ff017b82 */ /* 0x000fe20000000800 */
[----:B------:R-:W0:Y:S07]  /*0010*/  S2R R7, SR_TID.X ;  /* 0x0000000000077919 */ /* 0x000e2e0000002100 */
[----:B------:R-:W0:Y:S01]  /*0020*/  S2UR UR6, SR_CTAID.X ;  /* 0x00000000000679c3 */ /* 0x000e220000002500 */
[----:B------:R-:W1:Y:S07]  /*0030*/  LDCU.64 UR4, c[0x0][0x358] ;  /* 0x00006b00ff0477ac */ /* 0x000e6e0008000a00 */
[----:B------:R-:W0:Y:S08]  /*0040*/  LDC R0, c[0x0][0x360] ;  /* 0x0000d800ff007b82 */ /* 0x000e300000000800 */
[----:B------:R-:W2:Y:S08]  /*0050*/  LDC.64 R2, c[0x0][0x380] ;  /* 0x0000e000ff027b82 */ /* 0x000eb00000000a00 */
[----:B------:R-:W3:Y:S01]  /*0060*/  LDC.64 R4, c[0x0][0x390] ;  /* 0x0000e400ff047b82 */ /* 0x000ee20000000a00 */
[----:B0-----:R-:W-:Y:S01]  /*0070*/  IMAD R7, R0, UR6, R7 ;  /* 0x0000000600077c24 */ /* 0x001fe2000f8e0207 */
[----:B------:R-:W0:Y:S03]  /*0080*/  LDCU UR6, c[0x0][0x388] ;  /* 0x00007100ff0677ac */ /* 0x000e260008000800 */
[----:B--2---:R-:W-:-:S06]  /*0090*/  IMAD.WIDE R2, R7, 0x4, R2 ;  /* 0x0000000407027825 */ /* 0x004fcc00078e0202 */
[----:B-1----:R-:W0:Y:S01]  /*00a0*/  LDG.E R2, desc[UR4][R2.64] ;  /* 0x0000000402027981 */ /* 0x002e22000c1e1900 */
[----:B---3--:R-:W-:-:S04]  /*00b0*/  IMAD.WIDE R4, R7, 0x4, R4 ;  /* 0x0000000407047825 */ /* 0x008fc800078e0204 */
[----:B0-----:R-:W-:-:S05]  /*00c0*/  FADD R7, R2, UR6 ;  /* 0x0000000602077e21 */ /* 0x001fca0008000000 */
[----:B------:R-:W-:Y:S01]  /*00d0*/  STG.E desc[UR4][R4.64], R7 ;  /* 0x0000000704007986 */ /* 0x000fe2000c101904 */
[----:B------:R-:W-:Y:S05]  /*00e0*/  EXIT ;  /* 0x000000000000794d */ /* 0x000fea0003800000 */
.L_x_0:
[----:B------:R-:W-:-:S00]  /*00f0*/  BRA `(.L_x_0) ;  /* 0xfffffffc00fc7947 */ /* 0x000fc0000383ffff */
[----:B------:R-:W-:-:S00]  /*0100*/  NOP ;  /* 0x0000000000007918 */ /* 0x000fc00000000000 */
[----:B------:R-:W-:-:S00]  /*0110*/  NOP ;  /* 0x0000000000007918 */ /* 0x000fc00000000000 */
[----:B------:R-:W-:-:S00]  /*0120*/  NOP ;  /* 0x0000000000007918 */ /* 0x000fc00000000000 */
[----:B------:R-:W-:-:S00]  /*0130*/  NOP ;  /* 0x0000000000007918 */ /* 0x000fc00000000000 */
[----:B------:R-:W-:-:S00]  /*0140*/  NOP ;  /* 0x0000000000007918 */ /* 0x000fc00000000000 */
[----:B------:R-:W-:-:S00]  /*0150*/  NOP ;  /* 0x0000000000007918 */ /* 0x000fc00000000000 */
[----:B------:R-:W-:-:S00]  /*0160*/  NOP ;  /* 0x0000000000007918 */ /* 0x000fc00000000000 */
[----:B------:R-:W-:-:S00]  /*0170*/  NOP ;  /* 0x0000000000007918 */ /* 0x000fc00000000000 */
.L_x_1:


//--------------------- .nv.shared.reserved.0     --------------------------
	.section	.nv.shared.reserved.0,"aw",@nobits
	.weak		__nv_reservedSMEM_offset_0_alias
	.size		__nv_reservedSMEM_offset_0_alias, 0, 64
	.other		__nv_reservedSMEM_offset_0_alias,@"STO_CUDA_RESERVED_SHARED STV_DEFAULT"
__nv_reservedSMEM_offset_0_alias:
	.zero		0
	.zero		64


//--------------------- .nv.constant0._Z9addKernelPffS_ --------------------------
	.section	.nv.constant0._Z9addKernelPffS_,"a",@progbits
	.sectionflags	@""
	.align	4
.nv.constant0._Z9addKernelPffS_:
	.zero		920


//--------------------- SYMBOLS --------------------------

	.type		.nv.reservedSmem.offset0,@object
	.size		.nv.reservedSmem.offset0,0x4
